	.headerflags	@"EF_CUDA_TEXMODE_UNIFIED EF_CUDA_64BIT_ADDRESS EF_CUDA_ACCELERATORS EF_CUDA_SM90 EF_CUDA_VIRTUAL_SM(EF_CUDA_SM90)"
	.elftype	@"ET_EXEC"


//--------------------- .nv.info                  --------------------------
	.section	.nv.info,"",@"SHT_CUDA_INFO"
	.align	4


	//----- nvinfo : EIATTR_REGCOUNT
	.align		4
        /*0000*/ 	.byte	0x04, 0x2f
        /*0002*/ 	.short	(.L_1 - .L_0)
	.align		4
.L_0:
        /*0004*/ 	.word	index@(triton_poi_fused_convolution_relu_1)
        /*0008*/ 	.word	0x0000000c


	//----- nvinfo : EIATTR_MIN_STACK_SIZE
	.align		4
.L_1:
        /*000c*/ 	.byte	0x04, 0x12
        /*000e*/ 	.short	(.L_3 - .L_2)
	.align		4
.L_2:
        /*0010*/ 	.word	index@(triton_poi_fused_convolution_relu_1)
        /*0014*/ 	.word	0x00000000


	//----- nvinfo : EIATTR_FRAME_SIZE
	.align		4
.L_3:
        /*0018*/ 	.byte	0x04, 0x11
        /*001a*/ 	.short	(.L_5 - .L_4)
	.align		4
.L_4:
        /*001c*/ 	.word	index@(triton_poi_fused_convolution_relu_1)
        /*0020*/ 	.word	0x00000000


	//----- nvinfo : EIATTR_MIN_STACK_SIZE
	.align		4
.L_5:
        /*0024*/ 	.byte	0x04, 0x12
        /*0026*/ 	.short	(.L_7 - .L_6)
	.align		4
.L_6:
        /*0028*/ 	.word	index@(triton_poi_fused_convolution_relu_1)
        /*002c*/ 	.word	0x00000000
.L_7:


//--------------------- .nv.info.triton_poi_fused_convolution_relu_1 --------------------------
	.section	.nv.info.triton_poi_fused_convolution_relu_1,"",@"SHT_CUDA_INFO"
	.sectionflags	@""
	.align	4


	//----- nvinfo : EIATTR_CUDA_API_VERSION
	.align		4
        /*0000*/ 	.byte	0x04, 0x37
        /*0002*/ 	.short	(.L_9 - .L_8)
.L_8:
        /*0004*/ 	.word	0x0000007c


	//----- nvinfo : EIATTR_KPARAM_INFO
	.align		4
.L_9:
        /*0008*/ 	.byte	0x04, 0x17
        /*000a*/ 	.short	(.L_11 - .L_10)
.L_10:
        /*000c*/ 	.word	0x00000000
        /*0010*/ 	.short	0x0002
        /*0012*/ 	.short	0x0010
        /*0014*/ 	.byte	0x00, 0xf0, 0x11, 0x00


	//----- nvinfo : EIATTR_KPARAM_INFO
	.align		4
.L_11:
        /*0018*/ 	.byte	0x04, 0x17
        /*001a*/ 	.short	(.L_13 - .L_12)
.L_12:
        /*001c*/ 	.word	0x00000000
        /*0020*/ 	.short	0x0001
        /*0022*/ 	.short	0x0008
        /*0024*/ 	.byte	0x00, 0xf4, 0x21, 0x00


	//----- nvinfo : EIATTR_KPARAM_INFO
	.align		4
.L_13:
        /*0028*/ 	.byte	0x04, 0x17
        /*002a*/ 	.short	(.L_15 - .L_14)
.L_14:
        /*002c*/ 	.word	0x00000000
        /*0030*/ 	.short	0x0000
        /*0032*/ 	.short	0x0000
        /*0034*/ 	.byte	0x00, 0xf4, 0x21, 0x00


	//----- nvinfo : EIATTR_SPARSE_MMA_MASK
	.align		4
.L_15:
        /*0038*/ 	.byte	0x03, 0x50
        /*003a*/ 	.short	0x0000


	//----- nvinfo : EIATTR_MAXREG_COUNT
	.align		4
        /*003c*/ 	.byte	0x03, 0x1b
        /*003e*/ 	.short	0x00ff


	//----- nvinfo : EIATTR_EXIT_INSTR_OFFSETS
	.align		4
        /*0040*/ 	.byte	0x04, 0x1c
        /*0042*/ 	.short	(.L_17 - .L_16)


	//   ....[0]....
.L_16:
        /*0044*/ 	.word	0x000001f0


	//   ....[1]....
        /*0048*/ 	.word	0x00000210


	//----- nvinfo : EIATTR_REQNTID
	.align		4
.L_17:
        /*004c*/ 	.byte	0x04, 0x10
        /*004e*/ 	.short	(.L_19 - .L_18)
.L_18:
        /*0050*/ 	.word	0x00000080
        /*0054*/ 	.word	0x00000001
        /*0058*/ 	.word	0x00000001


	//----- nvinfo : EIATTR_CBANK_PARAM_SIZE
	.align		4
.L_19:
        /*005c*/ 	.byte	0x03, 0x19
        /*005e*/ 	.short	0x0014


	//----- nvinfo : EIATTR_PARAM_CBANK
	.align		4
        /*0060*/ 	.byte	0x04, 0x0a
        /*0062*/ 	.short	(.L_21 - .L_20)
	.align		4
.L_20:
        /*0064*/ 	.word	index@(.nv.constant0.triton_poi_fused_convolution_relu_1)
        /*0068*/ 	.short	0x0210
        /*006a*/ 	.short	0x0014


	//----- nvinfo : EIATTR_SW_WAR
	.align		4
.L_21:
        /*006c*/ 	.byte	0x04, 0x36
        /*006e*/ 	.short	(.L_23 - .L_22)
.L_22:
        /*0070*/ 	.word	0x00000008
.L_23:


//--------------------- .nv.callgraph             --------------------------
	.section	.nv.callgraph,"",@"SHT_CUDA_CALLGRAPH"
	.align	4
	.sectionentsize	8
	.align		4
        /*0000*/ 	.word	0x00000000
	.align		4
        /*0004*/ 	.word	0xffffffff
	.align		4
        /*0008*/ 	.word	0x00000000
	.align		4
        /*000c*/ 	.word	0xfffffffe
	.align		4
        /*0010*/ 	.word	0x00000000
	.align		4
        /*0014*/ 	.word	0xfffffffd
	.align		4
        /*0018*/ 	.word	0x00000000
	.align		4
        /*001c*/ 	.word	0xfffffffc


//--------------------- .text.triton_poi_fused_convolution_relu_1 --------------------------
	.section	.text.triton_poi_fused_convolution_relu_1,"ax",@progbits
	.align	128
        .global         triton_poi_fused_convolution_relu_1
        .type           triton_poi_fused_convolution_relu_1,@function
        .size           triton_poi_fused_convolution_relu_1,(.L_x_1 - triton_poi_fused_convolution_relu_1)
        .other          triton_poi_fused_convolution_relu_1,@"STO_CUDA_ENTRY STV_DEFAULT"
triton_poi_fused_convolution_relu_1:
.text.triton_poi_fused_convolution_relu_1:
[----:B------:R-:W0:Y:S02]  /*0000*/  LDC R1, c[0x0][0x28] ;  /* 0x00000a00ff017b82 */ /* 0x000e240000000800 */
[----:B------:R-:W1:Y:S01]  /*0010*/  S2R R0, SR_TID.X ;  /* 0x0000000000007919 */ /* 0x000e620000002100 */
[----:B------:R-:W2:Y:S01]  /*0020*/  LDC.64 R2, c[0x0][0x210] ;  /* 0x00008400ff027b82 */ /* 0x000ea20000000a00 */
[----:B------:R-:W-:Y:S01]  /*0030*/  ULDC.64 UR4, c[0x0][0x208] ;  /* 0x0000820000047ab9 */ /* 0x000fe20000000a00 */
[----:B------:R-:W3:Y:S06]  /*0040*/  S2R R7, SR_CTAID.X ;  /* 0x0000000000077919 */ /* 0x000eec0000002500 */
[----:B------:R-:W4:Y:S01]  /*0050*/  LDC.64 R4, c[0x0][0x218] ;  /* 0x00008600ff047b82 */ /* 0x000f220000000a00 */
[----:B-1----:R-:W-:Y:S01]  /*0060*/  IMAD.SHL.U32 R0, R0, 0x2, RZ ;  /* 0x0000000200007824 */ /* 0x002fe200078e00ff */
[----:B---3--:R-:W-:-:S04]  /*0070*/  SHF.R.S32.HI R6, RZ, 0x17, R7 ;  /* 0x00000017ff067819 */ /* 0x008fc80000011407 */
[----:B------:R-:W-:Y:S02]  /*0080*/  LOP3.LUT R0, R0, 0xfe, RZ, 0xc0, !PT ;  /* 0x000000fe00007812 */ /* 0x000fe400078ec0ff */
[----:B------:R-:W-:-:S03]  /*0090*/  SGXT R6, R6, 0x1 ;  /* 0x000000010606781a */ /* 0x000fc60000000200 */
[----:B------:R-:W-:-:S04]  /*00a0*/  IMAD R7, R7, 0x100, R0 ;  /* 0x0000010007077824 */ /* 0x000fc800078e0200 */
[C---:B--2---:R-:W-:Y:S01]  /*00b0*/  IMAD.WIDE R2, R7.reuse, 0x4, R2 ;  /* 0x0000000407027825 */ /* 0x044fe200078e0202 */
[----:B------:R-:W-:Y:S02]  /*00c0*/  LEA.HI R6, R6, R7, RZ, 0x4 ;  /* 0x0000000706067211 */ /* 0x000fe400078f20ff */
[----:B------:R-:W-:Y:S02]  /*00d0*/  ISETP.GE.AND P2, PT, R7, 0x100, PT ;  /* 0x000001000700780c */ /* 0x000fe40003f46270 */
[----:B------:R-:W-:-:S04]  /*00e0*/  SHF.R.S32.HI R6, RZ, 0x4, R6 ;  /* 0x00000004ff067819 */ /* 0x000fc80000011406 */
[----:B------:R-:W-:-:S04]  /*00f0*/  LEA.HI R0, R6, R6, RZ, 0x2 ;  /* 0x0000000606007211 */ /* 0x000fc800078f10ff */
[----:B------:R-:W-:Y:S01]  /*0100*/  LOP3.LUT R9, R0, 0xfffffffc, RZ, 0xc0, !PT ;  /* 0xfffffffc00097812 */ /* 0x000fe200078ec0ff */
[----:B------:R-:W-:-:S04]  /*0110*/  IMAD.MOV.U32 R0, RZ, RZ, RZ ;  /* 0x000000ffff007224 */ /* 0x000fc800078e00ff */
[----:B------:R-:W-:Y:S01]  /*0120*/  IMAD.IADD R9, R6, 0x1, -R9 ;  /* 0x0000000106097824 */ /* 0x000fe200078e0a09 */
[----:B------:R-:W-:-:S03]  /*0130*/  CS2R R6, SRZ ;  /* 0x0000000000067805 */ /* 0x000fc6000001ff00 */
[----:B----4-:R-:W-:-:S03]  /*0140*/  IMAD.WIDE R4, R9, 0x4, R4 ;  /* 0x0000000409047825 */ /* 0x010fc600078e0204 */
[----:B------:R-:W2:Y:S01]  /*0150*/  @!P2 LDG.E.64 R6, desc[UR4][R2.64] ;  /* 0x000000040206a981 */ /* 0x000ea2000c1e1b00 */
[----:B------:R-:W-:-:S03]  /*0160*/  IMAD.MOV.U32 R9, RZ, RZ, RZ ;  /* 0x000000ffff097224 */ /* 0x000fc600078e00ff */
[----:B------:R-:W2:Y:S04]  /*0170*/  @!P2 LDG.E.EL R0, desc[UR4][R4.64] ;  /* 0x000000040400a981 */ /* 0x000ea8000c2e1900 */
[----:B------:R-:W3:Y:S01]  /*0180*/  @!P2 LDG.E.EL R9, desc[UR4][R4.64] ;  /* 0x000000040409a981 */ /* 0x000ee2000c2e1900 */
[----:B--2---:R-:W-:Y:S01]  /*0190*/  FADD R8, R0, R7 ;  /* 0x0000000700087221 */ /* 0x004fe20000000000 */
[----:B------:R-:W-:Y:S02]  /*01a0*/  FSETP.GEU.AND P1, PT, R7, -R0, PT ;  /* 0x800000000700720b */ /* 0x000fe40003f2e000 */
[----:B---3--:R-:W-:Y:S01]  /*01b0*/  FSETP.GEU.AND P0, PT, R6, -R9, PT ;  /* 0x800000090600720b */ /* 0x008fe20003f0e000 */
[----:B------:R-:W-:Y:S01]  /*01c0*/  FADD R6, R9, R6 ;  /* 0x0000000609067221 */ /* 0x000fe20000000000 */
[----:B------:R-:W-:-:S04]  /*01d0*/  FSEL R7, R8, RZ, P1 ;  /* 0x000000ff08077208 */ /* 0x000fc80000800000 */
[----:B------:R-:W-:Y:S01]  /*01e0*/  FSEL R6, R6, RZ, P0 ;  /* 0x000000ff06067208 */ /* 0x000fe20000000000 */
[----:B------:R-:W-:Y:S06]  /*01f0*/  @P2 EXIT ;  /* 0x000000000000294d */ /* 0x000fec0003800000 */
[----:B------:R-:W-:Y:S01]  /*0200*/  STG.E.64 desc[UR4][R2.64], R6 ;  /* 0x0000000602007986 */ /* 0x000fe2000c101b04 */
[----:B------:R-:W-:Y:S05]  /*0210*/  EXIT ;  /* 0x000000000000794d */ /* 0x000fea0003800000 */
.L_x_0:
[----:B------:R-:W-:-:S00]  /*0220*/  BRA `(.L_x_0) ;  /* 0xfffffffc00fc7947 */ /* 0x000fc0000383ffff */
[----:B------:R-:W-:-:S00]  /*0230*/  NOP ;  /* 0x0000000000007918 */ /* 0x000fc00000000000 */
        /* <DEDUP_REMOVED lines=12> */
.L_x_1:


//--------------------- .nv.constant0.triton_poi_fused_convolution_relu_1 --------------------------
	.section	.nv.constant0.triton_poi_fused_convolution_relu_1,"a",@progbits
	.sectionflags	@""
	.align	4
.nv.constant0.triton_poi_fused_convolution_relu_1:
	.zero		548
